	.headerflags	@"EF_CUDA_TEXMODE_UNIFIED EF_CUDA_64BIT_ADDRESS EF_CUDA_ACCELERATORS EF_CUDA_SM90 EF_CUDA_VIRTUAL_SM(EF_CUDA_SM90)"
	.elftype	@"ET_EXEC"


//--------------------- .nv.info                  --------------------------
	.section	.nv.info,"",@"SHT_CUDA_INFO"
	.align	4


	//----- nvinfo : EIATTR_REGCOUNT
	.align		4
        /*0000*/ 	.byte	0x04, 0x2f
        /*0002*/ 	.short	(.L_1 - .L_0)
	.align		4
.L_0:
        /*0004*/ 	.word	index@(triton_poi_fused_convolution_0)
        /*0008*/ 	.word	0x0000001e


	//----- nvinfo : EIATTR_MIN_STACK_SIZE
	.align		4
.L_1:
        /*000c*/ 	.byte	0x04, 0x12
        /*000e*/ 	.short	(.L_3 - .L_2)
	.align		4
.L_2:
        /*0010*/ 	.word	index@(triton_poi_fused_convolution_0)
        /*0014*/ 	.word	0x00000000


	//----- nvinfo : EIATTR_FRAME_SIZE
	.align		4
.L_3:
        /*0018*/ 	.byte	0x04, 0x11
        /*001a*/ 	.short	(.L_5 - .L_4)
	.align		4
.L_4:
        /*001c*/ 	.word	index@(triton_poi_fused_convolution_0)
        /*0020*/ 	.word	0x00000000


	//----- nvinfo : EIATTR_MIN_STACK_SIZE
	.align		4
.L_5:
        /*0024*/ 	.byte	0x04, 0x12
        /*0026*/ 	.short	(.L_7 - .L_6)
	.align		4
.L_6:
        /*0028*/ 	.word	index@(triton_poi_fused_convolution_0)
        /*002c*/ 	.word	0x00000000
.L_7:


//--------------------- .nv.info.triton_poi_fused_convolution_0 --------------------------
	.section	.nv.info.triton_poi_fused_convolution_0,"",@"SHT_CUDA_INFO"
	.sectionflags	@""
	.align	4


	//----- nvinfo : EIATTR_CUDA_API_VERSION
	.align		4
        /*0000*/ 	.byte	0x04, 0x37
        /*0002*/ 	.short	(.L_9 - .L_8)
.L_8:
        /*0004*/ 	.word	0x0000007c


	//----- nvinfo : EIATTR_KPARAM_INFO
	.align		4
.L_9:
        /*0008*/ 	.byte	0x04, 0x17
        /*000a*/ 	.short	(.L_11 - .L_10)
.L_10:
        /*000c*/ 	.word	0x00000000
        /*0010*/ 	.short	0x0003
        /*0012*/ 	.short	0x0014
        /*0014*/ 	.byte	0x00, 0xf0, 0x11, 0x00


	//----- nvinfo : EIATTR_KPARAM_INFO
	.align		4
.L_11:
        /*0018*/ 	.byte	0x04, 0x17
        /*001a*/ 	.short	(.L_13 - .L_12)
.L_12:
        /*001c*/ 	.word	0x00000000
        /*0020*/ 	.short	0x0002
        /*0022*/ 	.short	0x0010
        /*0024*/ 	.byte	0x00, 0xf0, 0x11, 0x00


	//----- nvinfo : EIATTR_KPARAM_INFO
	.align		4
.L_13:
        /*0028*/ 	.byte	0x04, 0x17
        /*002a*/ 	.short	(.L_15 - .L_14)
.L_14:
        /*002c*/ 	.word	0x00000000
        /*0030*/ 	.short	0x0001
        /*0032*/ 	.short	0x0008
        /*0034*/ 	.byte	0x00, 0xf4, 0x21, 0x00


	//----- nvinfo : EIATTR_KPARAM_INFO
	.align		4
.L_15:
        /*0038*/ 	.byte	0x04, 0x17
        /*003a*/ 	.short	(.L_17 - .L_16)
.L_16:
        /*003c*/ 	.word	0x00000000
        /*0040*/ 	.short	0x0000
        /*0042*/ 	.short	0x0000
        /*0044*/ 	.byte	0x00, 0xf4, 0x21, 0x00


	//----- nvinfo : EIATTR_SPARSE_MMA_MASK
	.align		4
.L_17:
        /*0048*/ 	.byte	0x03, 0x50
        /*004a*/ 	.short	0x0000


	//----- nvinfo : EIATTR_MAXREG_COUNT
	.align		4
        /*004c*/ 	.byte	0x03, 0x1b
        /*004e*/ 	.short	0x00ff


	//----- nvinfo : EIATTR_EXIT_INSTR_OFFSETS
	.align		4
        /*0050*/ 	.byte	0x04, 0x1c
        /*0052*/ 	.short	(.L_19 - .L_18)


	//   ....[0]....
.L_18:
        /*0054*/ 	.word	0x000007f0


	//   ....[1]....
        /*0058*/ 	.word	0x00000810


	//----- nvinfo : EIATTR_REQNTID
	.align		4
.L_19:
        /*005c*/ 	.byte	0x04, 0x10
        /*005e*/ 	.short	(.L_21 - .L_20)
.L_20:
        /*0060*/ 	.word	0x00000080
        /*0064*/ 	.word	0x00000001
        /*0068*/ 	.word	0x00000001


	//----- nvinfo : EIATTR_CBANK_PARAM_SIZE
	.align		4
.L_21:
        /*006c*/ 	.byte	0x03, 0x19
        /*006e*/ 	.short	0x0018


	//----- nvinfo : EIATTR_PARAM_CBANK
	.align		4
        /*0070*/ 	.byte	0x04, 0x0a
        /*0072*/ 	.short	(.L_23 - .L_22)
	.align		4
.L_22:
        /*0074*/ 	.word	index@(.nv.constant0.triton_poi_fused_convolution_0)
        /*0078*/ 	.short	0x0210
        /*007a*/ 	.short	0x0018


	//----- nvinfo : EIATTR_SW_WAR
	.align		4
.L_23:
        /*007c*/ 	.byte	0x04, 0x36
        /*007e*/ 	.short	(.L_25 - .L_24)
.L_24:
        /*0080*/ 	.word	0x00000008
.L_25:


//--------------------- .nv.callgraph             --------------------------
	.section	.nv.callgraph,"",@"SHT_CUDA_CALLGRAPH"
	.align	4
	.sectionentsize	8
	.align		4
        /*0000*/ 	.word	0x00000000
	.align		4
        /*0004*/ 	.word	0xffffffff
	.align		4
        /*0008*/ 	.word	0x00000000
	.align		4
        /*000c*/ 	.word	0xfffffffe
	.align		4
        /*0010*/ 	.word	0x00000000
	.align		4
        /*0014*/ 	.word	0xfffffffd
	.align		4
        /*0018*/ 	.word	0x00000000
	.align		4
        /*001c*/ 	.word	0xfffffffc


//--------------------- .text.triton_poi_fused_convolution_0 --------------------------
	.section	.text.triton_poi_fused_convolution_0,"ax",@progbits
	.align	128
        .global         triton_poi_fused_convolution_0
        .type           triton_poi_fused_convolution_0,@function
        .size           triton_poi_fused_convolution_0,(.L_x_1 - triton_poi_fused_convolution_0)
        .other          triton_poi_fused_convolution_0,@"STO_CUDA_ENTRY STV_DEFAULT"
triton_poi_fused_convolution_0:
.text.triton_poi_fused_convolution_0:
[----:B------:R-:W0:Y:S01]  /*0000*/  LDC R1, c[0x0][0x28] ;  /* 0x00000a00ff017b82 */ /* 0x000e220000000800 */
[----:B------:R-:W1:Y:S07]  /*0010*/  S2R R5, SR_TID.X ;  /* 0x0000000000057919 */ /* 0x000e6e0000002100 */
[----:B------:R-:W2:Y:S01]  /*0020*/  S2UR UR4, SR_CTAID.Y ;  /* 0x00000000000479c3 */ /* 0x000ea20000002600 */
[----:B------:R-:W3:Y:S01]  /*0030*/  S2R R8, SR_CTAID.X ;  /* 0x0000000000087919 */ /* 0x000ee20000002500 */
[----:B--2---:R-:W-:Y:S01]  /*0040*/  USHF.L.U32 UR4, UR4, 0x6, URZ ;  /* 0x0000000604047899 */ /* 0x004fe2000800063f */
[----:B-1----:R-:W-:-:S02]  /*0050*/  SHF.R.U32.HI R0, RZ, 0x4, R5 ;  /* 0x00000004ff007819 */ /* 0x002fc40000011605 */
[----:B------:R-:W-:Y:S02]  /*0060*/  LOP3.LUT R5, R5, 0xf, RZ, 0xc0, !PT ;  /* 0x0000000f05057812 */ /* 0x000fe400078ec0ff */
[----:B------:R-:W-:Y:S02]  /*0070*/  SGXT.U32 R0, R0, 0x3 ;  /* 0x000000030000781a */ /* 0x000fe40000000000 */
[----:B---3--:R-:W-:Y:S02]  /*0080*/  LEA R5, R8, R5, 0x4 ;  /* 0x0000000508057211 */ /* 0x008fe400078e20ff */
[----:B------:R-:W-:Y:S01]  /*0090*/  LOP3.LUT R0, R0, UR4, RZ, 0xfc, !PT ;  /* 0x0000000400007c12 */ /* 0x000fe2000f8efcff */
[----:B------:R-:W-:Y:S01]  /*00a0*/  ULDC.64 UR4, c[0x0][0x208] ;  /* 0x0000820000047ab9 */ /* 0x000fe20000000a00 */
[----:B------:R-:W-:Y:S02]  /*00b0*/  ISETP.GE.AND P0, PT, R5, 0xb, PT ;  /* 0x0000000b0500780c */ /* 0x000fe40003f06270 */
[C---:B------:R-:W-:Y:S01]  /*00c0*/  LOP3.LUT R4, R0.reuse, 0x10, RZ, 0xfc, !PT ;  /* 0x0000001000047812 */ /* 0x040fe200078efcff */
[C---:B------:R-:W-:Y:S01]  /*00d0*/  IMAD.HI R15, R0.reuse, 0x2e8ba2e9, RZ ;  /* 0x2e8ba2e9000f7827 */ /* 0x040fe200078e02ff */
[----:B------:R-:W-:-:S02]  /*00e0*/  LOP3.LUT R2, R0, 0x8, RZ, 0xfc, !PT ;  /* 0x0000000800027812 */ /* 0x000fc400078efcff */
[----:B------:R-:W-:Y:S01]  /*00f0*/  LOP3.LUT R7, R0, 0x18, RZ, 0xfc, !PT ;  /* 0x0000001800077812 */ /* 0x000fe200078efcff */
[----:B------:R-:W-:Y:S01]  /*0100*/  IMAD.HI R13, R4, 0x2e8ba2e9, RZ ;  /* 0x2e8ba2e9040d7827 */ /* 0x000fe200078e02ff */
[----:B------:R-:W-:Y:S02]  /*0110*/  SHF.R.S32.HI R6, RZ, 0x1, R15 ;  /* 0x00000001ff067819 */ /* 0x000fe4000001140f */
[----:B------:R-:W-:Y:S01]  /*0120*/  LOP3.LUT R12, R0, 0x28, RZ, 0xfc, !PT ;  /* 0x00000028000c7812 */ /* 0x000fe200078efcff */
[----:B------:R-:W-:Y:S01]  /*0130*/  IMAD.HI R17, R2, 0x2e8ba2e9, RZ ;  /* 0x2e8ba2e902117827 */ /* 0x000fe200078e02ff */
[----:B------:R-:W-:Y:S02]  /*0140*/  LEA.HI R15, R15, R6, RZ, 0x1 ;  /* 0x000000060f0f7211 */ /* 0x000fe400078f08ff */
[----:B------:R-:W-:Y:S01]  /*0150*/  LOP3.LUT R6, R0, 0x20, RZ, 0xfc, !PT ;  /* 0x0000002000067812 */ /* 0x000fe200078efcff */
[----:B------:R-:W-:Y:S01]  /*0160*/  IMAD.HI R18, R7, 0x2e8ba2e9, RZ ;  /* 0x2e8ba2e907127827 */ /* 0x000fe200078e02ff */
[----:B------:R-:W-:-:S02]  /*0170*/  SHF.R.S32.HI R10, RZ, 0x1, R13 ;  /* 0x00000001ff0a7819 */ /* 0x000fc4000001140d */
[----:B------:R-:W-:Y:S01]  /*0180*/  SHF.R.S32.HI R8, RZ, 0x1, R17 ;  /* 0x00000001ff087819 */ /* 0x000fe20000011411 */
[----:B------:R-:W-:Y:S01]  /*0190*/  IMAD.HI R21, R6, 0x2e8ba2e9, RZ ;  /* 0x2e8ba2e906157827 */ /* 0x000fe200078e02ff */
[----:B------:R-:W-:Y:S02]  /*01a0*/  LEA.HI R13, R13, R10, RZ, 0x1 ;  /* 0x0000000a0d0d7211 */ /* 0x000fe400078f08ff */
[----:B------:R-:W-:Y:S01]  /*01b0*/  LOP3.LUT R11, R0, 0x30, RZ, 0xfc, !PT ;  /* 0x00000030000b7812 */ /* 0x000fe200078efcff */
[----:B------:R-:W-:Y:S01]  /*01c0*/  IMAD.HI R23, R12, 0x2e8ba2e9, RZ ;  /* 0x2e8ba2e90c177827 */ /* 0x000fe200078e02ff */
[----:B------:R-:W-:Y:S02]  /*01d0*/  SHF.R.S32.HI R3, RZ, 0x1, R18 ;  /* 0x00000001ff037819 */ /* 0x000fe40000011412 */
[----:B------:R-:W-:Y:S01]  /*01e0*/  LOP3.LUT R10, R0, 0x38, RZ, 0xfc, !PT ;  /* 0x00000038000a7812 */ /* 0x000fe200078efcff */
[----:B------:R-:W-:Y:S01]  /*01f0*/  IMAD.HI R9, R11, 0x2e8ba2e9, RZ ;  /* 0x2e8ba2e90b097827 */ /* 0x000fe200078e02ff */
[----:B------:R-:W-:-:S02]  /*0200*/  LEA.HI R17, R17, R8, RZ, 0x1 ;  /* 0x0000000811117211 */ /* 0x000fc400078f08ff */
[----:B------:R-:W-:Y:S02]  /*0210*/  SHF.R.S32.HI R8, RZ, 0x1, R21 ;  /* 0x00000001ff087819 */ /* 0x000fe40000011415 */
[----:B------:R-:W-:Y:S01]  /*0220*/  LEA.HI R18, R18, R3, RZ, 0x1 ;  /* 0x0000000312127211 */ /* 0x000fe200078f08ff */
[----:B------:R-:W-:Y:S01]  /*0230*/  IMAD.HI R3, R10, 0x2e8ba2e9, RZ ;  /* 0x2e8ba2e90a037827 */ /* 0x000fe200078e02ff */
[----:B------:R-:W-:Y:S02]  /*0240*/  SHF.R.S32.HI R14, RZ, 0x1, R23 ;  /* 0x00000001ff0e7819 */ /* 0x000fe40000011417 */
[----:B------:R-:W-:Y:S02]  /*0250*/  LEA.HI R21, R21, R8, RZ, 0x1 ;  /* 0x0000000815157211 */ /* 0x000fe400078f08ff */
[----:B------:R-:W-:Y:S01]  /*0260*/  LEA.HI R23, R23, R14, RZ, 0x1 ;  /* 0x0000000e17177211 */ /* 0x000fe200078f08ff */
[----:B------:R-:W-:Y:S01]  /*0270*/  IMAD R14, R15, -0xb, R0 ;  /* 0xfffffff50f0e7824 */ /* 0x000fe200078e0200 */
[----:B------:R-:W-:-:S02]  /*0280*/  SHF.R.S32.HI R8, RZ, 0x1, R9 ;  /* 0x00000001ff087819 */ /* 0x000fc40000011409 */
[----:B------:R-:W-:Y:S01]  /*0290*/  SHF.R.S32.HI R16, RZ, 0x1, R3 ;  /* 0x00000001ff107819 */ /* 0x000fe20000011403 */
[----:B------:R-:W-:Y:S01]  /*02a0*/  IMAD R20, R5, 0xb, R14 ;  /* 0x0000000b05147824 */ /* 0x000fe200078e020e */
[----:B------:R-:W-:Y:S01]  /*02b0*/  LEA.HI R8, R9, R8, RZ, 0x1 ;  /* 0x0000000809087211 */ /* 0x000fe200078f08ff */
[----:B------:R-:W-:Y:S01]  /*02c0*/  IMAD R14, R17, -0xb, R2 ;  /* 0xfffffff5110e7824 */ /* 0x000fe200078e0202 */
[----:B------:R-:W-:Y:S01]  /*02d0*/  ISETP.LT.AND P6, PT, R2, 0x1e4, !P0 ;  /* 0x000001e40200780c */ /* 0x000fe200047c1270 */
[----:B------:R-:W-:Y:S01]  /*02e0*/  IMAD R15, R15, 0x79, R20 ;  /* 0x000000790f0f7824 */ /* 0x000fe200078e0214 */
[----:B------:R-:W-:Y:S01]  /*02f0*/  LEA.HI R9, R3, R16, RZ, 0x1 ;  /* 0x0000001003097211 */ /* 0x000fe200078f08ff */
[----:B------:R-:W-:Y:S01]  /*0300*/  IMAD R20, R21, -0xb, R6 ;  /* 0xfffffff515147824 */ /* 0x000fe200078e0206 */
[----:B------:R-:W1:Y:S01]  /*0310*/  LDC.64 R2, c[0x0][0x210] ;  /* 0x00008400ff027b82 */ /* 0x000e620000000a00 */
[----:B------:R-:W-:Y:S01]  /*0320*/  ISETP.LT.AND P5, PT, R4, 0x1e4, !P0 ;  /* 0x000001e40400780c */ /* 0x000fe200047a1270 */
[----:B------:R-:W-:Y:S01]  /*0330*/  IMAD R4, R13, -0xb, R4 ;  /* 0xfffffff50d047824 */ /* 0x000fe200078e0204 */
[----:B------:R-:W-:Y:S01]  /*0340*/  P2R R19, PR, RZ, 0x40 ;  /* 0x00000040ff137803 */ /* 0x000fe20000000000 */
[----:B------:R-:W-:Y:S01]  /*0350*/  IMAD R22, R23, -0xb, R12 ;  /* 0xfffffff517167824 */ /* 0x000fe200078e020c */
[----:B------:R-:W-:Y:S01]  /*0360*/  ISETP.LT.AND P6, PT, R0, 0x1e4, !P0 ;  /* 0x000001e40000780c */ /* 0x000fe200047c1270 */
[----:B------:R-:W-:Y:S01]  /*0370*/  IMAD R20, R21, 0x79, R20 ;  /* 0x0000007915147824 */ /* 0x000fe200078e0214 */
[----:B------:R-:W-:Y:S01]  /*0380*/  ISETP.LT.AND P4, PT, R7, 0x1e4, !P0 ;  /* 0x000001e40700780c */ /* 0x000fe20004781270 */
[----:B------:R-:W-:Y:S01]  /*0390*/  IMAD R7, R18, -0xb, R7 ;  /* 0xfffffff512077824 */ /* 0x000fe200078e0207 */
[----:B------:R-:W-:Y:S01]  /*03a0*/  ISETP.LT.AND P2, PT, R12, 0x1e4, !P0 ;  /* 0x000001e40c00780c */ /* 0x000fe20004741270 */
[----:B------:R-:W-:Y:S01]  /*03b0*/  IMAD R12, R13, 0x79, R4 ;  /* 0x000000790d0c7824 */ /* 0x000fe200078e0204 */
[----:B------:R-:W-:Y:S01]  /*03c0*/  ISETP.LT.AND P3, PT, R6, 0x1e4, !P0 ;  /* 0x000001e40600780c */ /* 0x000fe20004761270 */
[----:B------:R-:W-:Y:S01]  /*03d0*/  IMAD R18, R18, 0x79, R7 ;  /* 0x0000007912127824 */ /* 0x000fe200078e0207 */
[----:B------:R-:W-:Y:S01]  /*03e0*/  CS2R R6, SRZ ;  /* 0x0000000000067805 */ /* 0x000fe2000001ff00 */
[----:B------:R-:W-:Y:S01]  /*03f0*/  IMAD R21, R5, 0xb, R12 ;  /* 0x0000000b05157824 */ /* 0x000fe200078e020c */
[----:B------:R-:W-:Y:S01]  /*0400*/  ISETP.LT.AND P1, PT, R11, 0x1e4, !P0 ;  /* 0x000001e40b00780c */ /* 0x000fe20004721270 */
[----:B------:R-:W-:Y:S01]  /*0410*/  IMAD R22, R23, 0x79, R22 ;  /* 0x0000007917167824 */ /* 0x000fe200078e0216 */
[----:B------:R-:W-:Y:S01]  /*0420*/  P2R R23, PR, RZ, 0x40 ;  /* 0x00000040ff177803 */ /* 0x000fe20000000000 */
[----:B------:R-:W-:Y:S01]  /*0430*/  IMAD R14, R17, 0x79, R14 ;  /* 0x00000079110e7824 */ /* 0x000fe200078e020e */
[----:B------:R-:W-:Y:S01]  /*0440*/  HFMA2.MMA R4, -RZ, RZ, 0, 0 ;  /* 0x00000000ff047435 */ /* 0x000fe200000001ff */
[----:B------:R-:W-:Y:S01]  /*0450*/  IMAD R11, R8, -0xb, R11 ;  /* 0xfffffff5080b7824 */ /* 0x000fe200078e020b */
[----:B------:R-:W-:Y:S01]  /*0460*/  ISETP.LT.AND P0, PT, R10, 0x1e4, !P0 ;  /* 0x000001e40a00780c */ /* 0x000fe20004701270 */
[----:B------:R-:W-:-:S02]  /*0470*/  IMAD R17, R5, 0xb, R14 ;  /* 0x0000000b05117824 */ /* 0x000fc400078e020e */
[----:B-1----:R-:W-:-:S04]  /*0480*/  IMAD.WIDE R12, R15, 0x4, R2 ;  /* 0x000000040f0c7825 */ /* 0x002fc800078e0202 */
[--C-:B------:R-:W-:Y:S01]  /*0490*/  IMAD.WIDE R14, R17, 0x4, R2.reuse ;  /* 0x00000004110e7825 */ /* 0x100fe200078e0202 */
[----:B------:R1:W2:Y:S01]  /*04a0*/  @P6 LDG.E.EL R6, desc[UR4][R12.64] ;  /* 0x000000040c066981 */ /* 0x0002a2000c2e1900 */
[----:B------:R-:W-:Y:S02]  /*04b0*/  ISETP.NE.AND P6, PT, R19, RZ, PT ;  /* 0x000000ff1300720c */ /* 0x000fe40003fc5270 */
[----:B------:R-:W-:Y:S02]  /*04c0*/  IMAD.WIDE R16, R21, 0x4, R2 ;  /* 0x0000000415107825 */ /* 0x000fe400078e0202 */
[----:B------:R-:W-:Y:S02]  /*04d0*/  P2R R21, PR, RZ, 0x40 ;  /* 0x00000040ff157803 */ /* 0x000fe40000000000 */
[----:B------:R-:W-:Y:S01]  /*04e0*/  IMAD R8, R8, 0x79, R11 ;  /* 0x0000007908087824 */ /* 0x000fe200078e020b */
[----:B------:R-:W3:Y:S01]  /*04f0*/  @P5 LDG.E.EL R4, desc[UR4][R16.64] ;  /* 0x0000000410045981 */ /* 0x000ee2000c2e1900 */
[----:B------:R-:W-:-:S02]  /*0500*/  IMAD R24, R9, -0xb, R10 ;  /* 0xfffffff509187824 */ /* 0x000fc400078e020a */
[----:B------:R-:W-:-:S03]  /*0510*/  IMAD R19, R5, 0xb, R18 ;  /* 0x0000000b05137824 */ /* 0x000fc600078e0212 */
[----:B------:R4:W3:Y:S01]  /*0520*/  @P6 LDG.E.EL R7, desc[UR4][R14.64] ;  /* 0x000000040e076981 */ /* 0x0008e2000c2e1900 */
[----:B------:R-:W-:Y:S01]  /*0530*/  ISETP.NE.AND P6, PT, R23, RZ, PT ;  /* 0x000000ff1700720c */ /* 0x000fe20003fc5270 */
[C---:B------:R-:W-:Y:S01]  /*0540*/  IMAD R23, R5.reuse, 0xb, R20 ;  /* 0x0000000b05177824 */ /* 0x040fe200078e0214 */
[----:B------:R-:W-:Y:S01]  /*0550*/  CS2R R10, SRZ ;  /* 0x00000000000a7805 */ /* 0x000fe2000001ff00 */
[C---:B------:R-:W-:Y:S02]  /*0560*/  IMAD R25, R5.reuse, 0xb, R22 ;  /* 0x0000000b05197824 */ /* 0x040fe400078e0216 */
[----:B------:R-:W-:Y:S02]  /*0570*/  IMAD R27, R5, 0xb, R8 ;  /* 0x0000000b051b7824 */ /* 0x000fe400078e0208 */
[----:B------:R-:W-:Y:S01]  /*0580*/  IMAD R24, R9, 0x79, R24 ;  /* 0x0000007909187824 */ /* 0x000fe200078e0218 */
[----:B------:R-:W-:Y:S01]  /*0590*/  CS2R R8, SRZ ;  /* 0x0000000000087805 */ /* 0x000fe2000001ff00 */
[----:B-1----:R-:W-:-:S04]  /*05a0*/  IMAD.WIDE R12, R19, 0x4, R2 ;  /* 0x00000004130c7825 */ /* 0x002fc800078e0202 */
[--C-:B0---4-:R-:W-:Y:S01]  /*05b0*/  IMAD.WIDE R14, R23, 0x4, R2.reuse ;  /* 0x00000004170e7825 */ /* 0x111fe200078e0202 */
[----:B------:R0:W4:Y:S03]  /*05c0*/  @P4 LDG.E.EL R11, desc[UR4][R12.64] ;  /* 0x000000040c0b4981 */ /* 0x000126000c2e1900 */
[--C-:B------:R-:W-:Y:S01]  /*05d0*/  IMAD.WIDE R16, R25, 0x4, R2.reuse ;  /* 0x0000000419107825 */ /* 0x100fe200078e0202 */
[----:B------:R1:W4:Y:S03]  /*05e0*/  @P3 LDG.E.EL R10, desc[UR4][R14.64] ;  /* 0x000000040e0a3981 */ /* 0x000326000c2e1900 */
[----:B------:R-:W-:Y:S01]  /*05f0*/  IMAD.WIDE R18, R27, 0x4, R2 ;  /* 0x000000041b127825 */ /* 0x000fe200078e0202 */
[----:B------:R0:W4:Y:S04]  /*0600*/  @P2 LDG.E.EL R9, desc[UR4][R16.64] ;  /* 0x0000000410092981 */ /* 0x000128000c2e1900 */
[----:B------:R0:W4:Y:S01]  /*0610*/  @P1 LDG.E.EL R8, desc[UR4][R18.64] ;  /* 0x0000000412081981 */ /* 0x000122000c2e1900 */
[----:B------:R-:W-:-:S04]  /*0620*/  IMAD R23, R5, 0xb, R24 ;  /* 0x0000000b05177824 */ /* 0x000fc800078e0218 */
[----:B------:R-:W-:Y:S02]  /*0630*/  IMAD.WIDE R22, R23, 0x4, R2 ;  /* 0x0000000417167825 */ /* 0x000fe400078e0202 */
[----:B------:R-:W1:Y:S02]  /*0640*/  LDC.64 R2, c[0x0][0x218] ;  /* 0x00008600ff027b82 */ /* 0x000e640000000a00 */
[----:B------:R-:W-:Y:S02]  /*0650*/  IMAD R5, R0, 0xb, R5 ;  /* 0x0000000b00057824 */ /* 0x000fe400078e0205 */
[----:B------:R-:W-:-:S06]  /*0660*/  IMAD.MOV.U32 R20, RZ, RZ, RZ ;  /* 0x000000ffff147224 */ /* 0x000fcc00078e00ff */
[----:B------:R1:W5:Y:S01]  /*0670*/  @P0 LDG.E.EL R20, desc[UR4][R22.64] ;  /* 0x0000000416140981 */ /* 0x000362000c2e1900 */
[----:B0-----:R-:W-:Y:S01]  /*0680*/  IADD3 R13, R5, 0x58, RZ ;  /* 0x00000058050d7810 */ /* 0x001fe20007ffe0ff */
[C---:B-1----:R-:W-:Y:S01]  /*0690*/  VIADD R15, R5.reuse, 0xb0 ;  /* 0x000000b0050f7836 */ /* 0x042fe20000000000 */
[----:B------:R-:W-:Y:S01]  /*06a0*/  IADD3 R17, R5, 0x108, RZ ;  /* 0x0000010805117810 */ /* 0x000fe20007ffe0ff */
[--C-:B------:R-:W-:Y:S01]  /*06b0*/  IMAD.WIDE R24, R5, 0x4, R2.reuse ;  /* 0x0000000405187825 */ /* 0x100fe200078e0202 */
[----:B------:R-:W-:Y:S02]  /*06c0*/  IADD3 R19, R5, 0x160, RZ ;  /* 0x0000016005137810 */ /* 0x000fe40007ffe0ff */
[----:B------:R-:W-:Y:S01]  /*06d0*/  IADD3 R27, R5, 0x210, RZ ;  /* 0x00000210051b7810 */ /* 0x000fe20007ffe0ff */
[----:B------:R-:W-:-:S04]  /*06e0*/  IMAD.WIDE R12, R13, 0x4, R2 ;  /* 0x000000040d0c7825 */ /* 0x000fc800078e0202 */
[----:B------:R-:W-:-:S04]  /*06f0*/  IMAD.WIDE R14, R15, 0x4, R2 ;  /* 0x000000040f0e7825 */ /* 0x000fc800078e0202 */
[----:B------:R-:W-:-:S04]  /*0700*/  IMAD.WIDE R16, R17, 0x4, R2 ;  /* 0x0000000411107825 */ /* 0x000fc800078e0202 */
[----:B------:R-:W-:Y:S01]  /*0710*/  IMAD.WIDE R18, R19, 0x4, R2 ;  /* 0x0000000413127825 */ /* 0x000fe200078e0202 */
[----:B--2---:R0:W-:Y:S01]  /*0720*/  @P6 STG.E desc[UR4][R24.64], R6 ;  /* 0x0000000618006986 */ /* 0x0041e2000c101904 */
[----:B------:R-:W-:Y:S02]  /*0730*/  ISETP.NE.AND P6, PT, R21, RZ, PT ;  /* 0x000000ff1500720c */ /* 0x000fe40003fc5270 */
[----:B------:R-:W-:-:S04]  /*0740*/  VIADD R21, R5, 0x1b8 ;  /* 0x000001b805157836 */ /* 0x000fc80000000000 */
[----:B------:R-:W-:Y:S01]  /*0750*/  IMAD.WIDE R22, R21, 0x4, R2 ;  /* 0x0000000415167825 */ /* 0x000fe200078e0202 */
[----:B------:R-:W-:-:S03]  /*0760*/  IADD3 R5, R5, 0x268, RZ ;  /* 0x0000026805057810 */ /* 0x000fc60007ffe0ff */
[----:B0-----:R-:W-:-:S03]  /*0770*/  IMAD.WIDE R24, R27, 0x4, R2 ;  /* 0x000000041b187825 */ /* 0x001fc600078e0202 */
[----:B---3--:R0:W-:Y:S04]  /*0780*/  @P6 STG.E desc[UR4][R12.64], R7 ;  /* 0x000000070c006986 */ /* 0x0081e8000c101904 */
[----:B------:R0:W-:Y:S01]  /*0790*/  @P5 STG.E desc[UR4][R14.64], R4 ;  /* 0x000000040e005986 */ /* 0x0001e2000c101904 */
[----:B------:R-:W-:-:S03]  /*07a0*/  IMAD.WIDE R2, R5, 0x4, R2 ;  /* 0x0000000405027825 */ /* 0x000fc600078e0202 */
[----:B----4-:R0:W-:Y:S04]  /*07b0*/  @P4 STG.E desc[UR4][R16.64], R11 ;  /* 0x0000000b10004986 */ /* 0x0101e8000c101904 */
[----:B------:R0:W-:Y:S04]  /*07c0*/  @P3 STG.E desc[UR4][R18.64], R10 ;  /* 0x0000000a12003986 */ /* 0x0001e8000c101904 */
[----:B------:R0:W-:Y:S04]  /*07d0*/  @P2 STG.E desc[UR4][R22.64], R9 ;  /* 0x0000000916002986 */ /* 0x0001e8000c101904 */
[----:B------:R0:W-:Y:S02]  /*07e0*/  @P1 STG.E desc[UR4][R24.64], R8 ;  /* 0x0000000818001986 */ /* 0x0001e4000c101904 */
[----:B0-----:R-:W-:Y:S05]  /*07f0*/  @!P0 EXIT ;  /* 0x000000000000894d */ /* 0x001fea0003800000 */
[----:B-----5:R-:W-:Y:S01]  /*0800*/  STG.E desc[UR4][R2.64], R20 ;  /* 0x0000001402007986 */ /* 0x020fe2000c101904 */
[----:B------:R-:W-:Y:S05]  /*0810*/  EXIT ;  /* 0x000000000000794d */ /* 0x000fea0003800000 */
.L_x_0:
[----:B------:R-:W-:-:S00]  /*0820*/  BRA `(.L_x_0) ;  /* 0xfffffffc00fc7947 */ /* 0x000fc0000383ffff */
[----:B------:R-:W-:-:S00]  /*0830*/  NOP ;  /* 0x0000000000007918 */ /* 0x000fc00000000000 */
        /* <DEDUP_REMOVED lines=12> */
.L_x_1:


//--------------------- .nv.constant0.triton_poi_fused_convolution_0 --------------------------
	.section	.nv.constant0.triton_poi_fused_convolution_0,"a",@progbits
	.sectionflags	@""
	.align	4
.nv.constant0.triton_poi_fused_convolution_0:
	.zero		552
